//
// Generated by NVIDIA NVVM Compiler
//
// Compiler Build ID: CL-36424714
// Cuda compilation tools, release 13.0, V13.0.88
// Based on NVVM 20.0.0
//

.version 9.0
.target sm_100
.address_size 64

	// .globl	_Z12test_kruskalPiS_S_iS_

.visible .entry _Z12test_kruskalPiS_S_iS_(
	.param .u64 .ptr .align 1 _Z12test_kruskalPiS_S_iS__param_0,
	.param .u64 .ptr .align 1 _Z12test_kruskalPiS_S_iS__param_1,
	.param .u64 .ptr .align 1 _Z12test_kruskalPiS_S_iS__param_2,
	.param .u32 _Z12test_kruskalPiS_S_iS__param_3,
	.param .u64 .ptr .align 1 _Z12test_kruskalPiS_S_iS__param_4
)
{
	.reg .pred 	%p<8>;
	.reg .b32 	%r<22>;
	.reg .b64 	%rd<23>;

	ld.param.u64 	%rd3, [_Z12test_kruskalPiS_S_iS__param_0];
	ld.param.u64 	%rd6, [_Z12test_kruskalPiS_S_iS__param_1];
	ld.param.u64 	%rd4, [_Z12test_kruskalPiS_S_iS__param_2];
	ld.param.u32 	%r12, [_Z12test_kruskalPiS_S_iS__param_3];
	ld.param.u64 	%rd5, [_Z12test_kruskalPiS_S_iS__param_4];
	cvta.to.global.u64 	%rd1, %rd6;
	mov.u32 	%r13, %ctaid.x;
	mov.u32 	%r14, %ntid.x;
	mov.u32 	%r15, %tid.x;
	mad.lo.s32 	%r1, %r13, %r14, %r15;
	setp.ge.s32 	%p1, %r1, %r12;
	@%p1 bra 	$L__BB0_8;
	cvta.to.global.u64 	%rd7, %rd4;
	mul.wide.s32 	%rd8, %r1, 4;
	add.s64 	%rd2, %rd7, %rd8;
	ld.global.u32 	%r16, [%rd2];
	setp.eq.s32 	%p2, %r16, 2;
	@%p2 bra 	$L__BB0_8;
	cvta.to.global.u64 	%rd9, %rd3;
	add.s64 	%rd11, %rd9, %rd8;
	ld.global.u32 	%r19, [%rd11];
	mul.wide.s32 	%rd12, %r19, 4;
	add.s64 	%rd13, %rd1, %rd12;
	ld.global.u32 	%r18, [%rd13];
	setp.eq.s32 	%p3, %r18, %r19;
	@%p3 bra 	$L__BB0_4;
$L__BB0_3:
	mov.u32 	%r19, %r18;
	mul.wide.s32 	%rd14, %r19, 4;
	add.s64 	%rd15, %rd1, %rd14;
	ld.global.u32 	%r18, [%rd15];
	setp.ne.s32 	%p4, %r18, %r19;
	@%p4 bra 	$L__BB0_3;
$L__BB0_4:
	cvta.to.global.u64 	%rd16, %rd5;
	add.s64 	%rd18, %rd16, %rd8;
	ld.global.u32 	%r21, [%rd18];
	mul.wide.s32 	%rd19, %r21, 4;
	add.s64 	%rd20, %rd1, %rd19;
	ld.global.u32 	%r20, [%rd20];
	setp.eq.s32 	%p5, %r20, %r21;
	@%p5 bra 	$L__BB0_6;
$L__BB0_5:
	mov.u32 	%r21, %r20;
	mul.wide.s32 	%rd21, %r21, 4;
	add.s64 	%rd22, %rd1, %rd21;
	ld.global.u32 	%r20, [%rd22];
	setp.ne.s32 	%p6, %r20, %r21;
	@%p6 bra 	$L__BB0_5;
$L__BB0_6:
	setp.ne.s32 	%p7, %r19, %r21;
	@%p7 bra 	$L__BB0_8;
	mov.b32 	%r17, 2;
	st.global.u32 	[%rd2], %r17;
$L__BB0_8:
	ret;

}


// ===== COMPILED SASS (sm_100) =====

	.target	sm_100

	.elftype	@"ET_EXEC"


//--------------------- .note.nv.tkinfo           --------------------------
	.section	.note.nv.tkinfo,"",@"SHT_NOTE"
	.sectionflags	@"SHF_NOTE_NV_TKINFO"
	.tkinfo
        /*0018*/ 	.word	0x00000002
        /*0030*/ 	.string	""
        /*0030*/ 	.string	"ptxas"
        /*0030*/ 	.string	"Cuda compilation tools, release 13.0, V13.0.88"
        /*0030*/ 	.string	"Build cuda_13.0.r13.0/compiler.36424714_0"
        /*0030*/ 	.string	"-arch sm_100 -m 64 "



//--------------------- .note.nv.cuinfo           --------------------------
	.section	.note.nv.cuinfo,"",@"SHT_NOTE"
	.sectionflags	@"SHF_NOTE_NV_CUINFO"
        /*0018*/ 	.short	0x0002
        /*001a*/ 	.short	0x0064
        /*001c*/ 	.short	0x0082
	.zero		2


//--------------------- .nv.info                  --------------------------
	.section	.nv.info,"",@"SHT_CUDA_INFO"
	.align	4


	//----- nvinfo : EIATTR_REGCOUNT
	.align		4
        /*0000*/ 	.byte	0x04, 0x2f
        /*0002*/ 	.short	(.L_1 - .L_0)
	.align		4
.L_0:
        /*0004*/ 	.word	index@(_Z12test_kruskalPiS_S_iS_)
        /*0008*/ 	.word	0x00000010


	//----- nvinfo : EIATTR_FRAME_SIZE
	.align		4
.L_1:
        /*000c*/ 	.byte	0x04, 0x11
        /*000e*/ 	.short	(.L_3 - .L_2)
	.align		4
.L_2:
        /*0010*/ 	.word	index@(_Z12test_kruskalPiS_S_iS_)
        /*0014*/ 	.word	0x00000000


	//----- nvinfo : EIATTR_MIN_STACK_SIZE
	.align		4
.L_3:
        /*0018*/ 	.byte	0x04, 0x12
        /*001a*/ 	.short	(.L_5 - .L_4)
	.align		4
.L_4:
        /*001c*/ 	.word	index@(_Z12test_kruskalPiS_S_iS_)
        /*0020*/ 	.word	0x00000000
.L_5:


//--------------------- .nv.compat                --------------------------
	.section	.nv.compat,"",@"SHT_CUDA_COMPAT_INFO"
	.align	4
        /*0000*/ 	.byte	0x02, 0x09, 0x00, 0x00, 0x02, 0x02, 0x01, 0x00, 0x02, 0x05, 0x05, 0x00, 0x03, 0x07, 0x01, 0x01
        /*0010*/ 	.byte	0x02, 0x03, 0x00, 0x00, 0x02, 0x06, 0x01, 0x00, 0x04, 0x0b, 0x08, 0x00, 0x09, 0x00, 0x00, 0x00
        /*0020*/ 	.byte	0x00, 0x00, 0x00, 0x00


//--------------------- .nv.info._Z12test_kruskalPiS_S_iS_ --------------------------
	.section	.nv.info._Z12test_kruskalPiS_S_iS_,"",@"SHT_CUDA_INFO"
	.sectionflags	@""
	.align	4


	//----- nvinfo : EIATTR_CUDA_API_VERSION
	.align		4
        /*0000*/ 	.byte	0x04, 0x37
        /*0002*/ 	.short	(.L_7 - .L_6)
.L_6:
        /*0004*/ 	.word	0x00000082


	//----- nvinfo : EIATTR_KPARAM_INFO
	.align		4
.L_7:
        /*0008*/ 	.byte	0x04, 0x17
        /*000a*/ 	.short	(.L_9 - .L_8)
.L_8:
        /*000c*/ 	.word	0x00000000
        /*0010*/ 	.short	0x0004
        /*0012*/ 	.short	0x0020
        /*0014*/ 	.byte	0x00, 0xf5, 0x21, 0x00


	//----- nvinfo : EIATTR_KPARAM_INFO
	.align		4
.L_9:
        /*0018*/ 	.byte	0x04, 0x17
        /*001a*/ 	.short	(.L_11 - .L_10)
.L_10:
        /*001c*/ 	.word	0x00000000
        /*0020*/ 	.short	0x0003
        /*0022*/ 	.short	0x0018
        /*0024*/ 	.byte	0x00, 0xf0, 0x11, 0x00


	//----- nvinfo : EIATTR_KPARAM_INFO
	.align		4
.L_11:
        /*0028*/ 	.byte	0x04, 0x17
        /*002a*/ 	.short	(.L_13 - .L_12)
.L_12:
        /*002c*/ 	.word	0x00000000
        /*0030*/ 	.short	0x0002
        /*0032*/ 	.short	0x0010
        /*0034*/ 	.byte	0x00, 0xf5, 0x21, 0x00


	//----- nvinfo : EIATTR_KPARAM_INFO
	.align		4
.L_13:
        /*0038*/ 	.byte	0x04, 0x17
        /*003a*/ 	.short	(.L_15 - .L_14)
.L_14:
        /*003c*/ 	.word	0x00000000
        /*0040*/ 	.short	0x0001
        /*0042*/ 	.short	0x0008
        /*0044*/ 	.byte	0x00, 0xf5, 0x21, 0x00


	//----- nvinfo : EIATTR_KPARAM_INFO
	.align		4
.L_15:
        /*0048*/ 	.byte	0x04, 0x17
        /*004a*/ 	.short	(.L_17 - .L_16)
.L_16:
        /*004c*/ 	.word	0x00000000
        /*0050*/ 	.short	0x0000
        /*0052*/ 	.short	0x0000
        /*0054*/ 	.byte	0x00, 0xf5, 0x21, 0x00


	//----- nvinfo : EIATTR_SPARSE_MMA_MASK
	.align		4
.L_17:
        /*0058*/ 	.byte	0x03, 0x50
        /*005a*/ 	.short	0x0000


	//----- nvinfo : EIATTR_MAXREG_COUNT
	.align		4
        /*005c*/ 	.byte	0x03, 0x1b
        /*005e*/ 	.short	0x00ff


	//----- nvinfo : EIATTR_MERCURY_ISA_VERSION
	.align		4
        /*0060*/ 	.byte	0x03, 0x5f
        /*0062*/ 	.short	0x0101


	//----- nvinfo : EIATTR_VRC_CTA_INIT_COUNT
	.align		4
        /*0064*/ 	.byte	0x02, 0x4a
	.zero		1
	.zero		1


	//----- nvinfo : EIATTR_EXIT_INSTR_OFFSETS
	.align		4
        /*0068*/ 	.byte	0x04, 0x1c
        /*006a*/ 	.short	(.L_19 - .L_18)


	//   ....[0]....
.L_18:
        /*006c*/ 	.word	0x00000070


	//   ....[1]....
        /*0070*/ 	.word	0x000000d0


	//   ....[2]....
        /*0074*/ 	.word	0x00000330


	//   ....[3]....
        /*0078*/ 	.word	0x00000360


	//----- nvinfo : EIATTR_CRS_STACK_SIZE
	.align		4
.L_19:
        /*007c*/ 	.byte	0x04, 0x1e
        /*007e*/ 	.short	(.L_21 - .L_20)
.L_20:
        /*0080*/ 	.word	0x00000000


	//----- nvinfo : EIATTR_CBANK_PARAM_SIZE
	.align		4
.L_21:
        /*0084*/ 	.byte	0x03, 0x19
        /*0086*/ 	.short	0x0028


	//----- nvinfo : EIATTR_PARAM_CBANK
	.align		4
        /*0088*/ 	.byte	0x04, 0x0a
        /*008a*/ 	.short	(.L_23 - .L_22)
	.align		4
.L_22:
        /*008c*/ 	.word	index@(.nv.constant0._Z12test_kruskalPiS_S_iS_)
        /*0090*/ 	.short	0x0380
        /*0092*/ 	.short	0x0028


	//----- nvinfo : EIATTR_SW_WAR
	.align		4
.L_23:
        /*0094*/ 	.byte	0x04, 0x36
        /*0096*/ 	.short	(.L_25 - .L_24)
.L_24:
        /*0098*/ 	.word	0x00000008
.L_25:


//--------------------- .nv.callgraph             --------------------------
	.section	.nv.callgraph,"",@"SHT_CUDA_CALLGRAPH"
	.align	4
	.sectionentsize	8
	.align		4
        /*0000*/ 	.word	0x00000000
	.align		4
        /*0004*/ 	.word	0xffffffff
	.align		4
        /*0008*/ 	.word	0x00000000
	.align		4
        /*000c*/ 	.word	0xfffffffe
	.align		4
        /*0010*/ 	.word	0x00000000
	.align		4
        /*0014*/ 	.word	0xfffffffd
	.align		4
        /*0018*/ 	.word	0x00000000
	.align		4
        /*001c*/ 	.word	0xfffffffc


//--------------------- .text._Z12test_kruskalPiS_S_iS_ --------------------------
	.section	.text._Z12test_kruskalPiS_S_iS_,"ax",@progbits
	.align	128
        .global         _Z12test_kruskalPiS_S_iS_
        .type           _Z12test_kruskalPiS_S_iS_,@function
        .size           _Z12test_kruskalPiS_S_iS_,(.L_x_8 - _Z12test_kruskalPiS_S_iS_)
        .other          _Z12test_kruskalPiS_S_iS_,@"STO_CUDA_ENTRY STV_DEFAULT"
_Z12test_kruskalPiS_S_iS_:
.text._Z12test_kruskalPiS_S_iS_:
[----:B------:R-:W-:Y:S01]  /*0000*/  LDC R1, c[0x0][0x37c] ;  /* 0x0000df00ff017b82 */ /* 0x000fe20000000800 */
[----:B------:R-:W0:Y:S07]  /*0010*/  S2R R0, SR_TID.X ;  /* 0x0000000000007919 */ /* 0x000e2e0000002100 */
[----:B------:R-:W0:Y:S01]  /*0020*/  S2UR UR4, SR_CTAID.X ;  /* 0x00000000000479c3 */ /* 0x000e220000002500 */
[----:B------:R-:W1:Y:S07]  /*0030*/  LDCU UR5, c[0x0][0x398] ;  /* 0x00007300ff0577ac */ /* 0x000e6e0008000800 */
[----:B------:R-:W0:Y:S02]  /*0040*/  LDC R11, c[0x0][0x360] ;  /* 0x0000d800ff0b7b82 */ /* 0x000e240000000800 */
[----:B0-----:R-:W-:-:S05]  /*0050*/  IMAD R11, R11, UR4, R0 ;  /* 0x000000040b0b7c24 */ /* 0x001fca000f8e0200 */
[----:B-1----:R-:W-:-:S13]  /*0060*/  ISETP.GE.AND P0, PT, R11, UR5, PT ;  /* 0x000000050b007c0c */ /* 0x002fda000bf06270 */
[----:B------:R-:W-:Y:S05]  /*0070*/  @P0 EXIT ;  /* 0x000000000000094d */ /* 0x000fea0003800000 */
[----:B------:R-:W0:Y:S01]  /*0080*/  LDC.64 R2, c[0x0][0x390] ;  /* 0x0000e400ff027b82 */ /* 0x000e220000000a00 */
[----:B------:R-:W1:Y:S01]  /*0090*/  LDCU.64 UR4, c[0x0][0x358] ;  /* 0x00006b00ff0477ac */ /* 0x000e620008000a00 */
[----:B0-----:R-:W-:-:S05]  /*00a0*/  IMAD.WIDE R2, R11, 0x4, R2 ;  /* 0x000000040b027825 */ /* 0x001fca00078e0202 */
[----:B-1----:R-:W2:Y:S02]  /*00b0*/  LDG.E R0, desc[UR4][R2.64] ;  /* 0x0000000402007981 */ /* 0x002ea4000c1e1900 */
[----:B--2---:R-:W-:-:S13]  /*00c0*/  ISETP.NE.AND P0, PT, R0, 0x2, PT ;  /* 0x000000020000780c */ /* 0x004fda0003f05270 */
[----:B------:R-:W-:Y:S05]  /*00d0*/  @!P0 EXIT ;  /* 0x000000000000894d */ /* 0x000fea0003800000 */
[----:B------:R-:W0:Y:S08]  /*00e0*/  LDC.64 R6, c[0x0][0x380] ;  /* 0x0000e000ff067b82 */ /* 0x000e300000000a00 */
[----:B------:R-:W1:Y:S01]  /*00f0*/  LDC.64 R4, c[0x0][0x388] ;  /* 0x0000e200ff047b82 */ /* 0x000e620000000a00 */
[----:B0-----:R-:W-:-:S05]  /*0100*/  IMAD.WIDE R6, R11, 0x4, R6 ;  /* 0x000000040b067825 */ /* 0x001fca00078e0206 */
[----:B------:R-:W1:Y:S02]  /*0110*/  LDG.E R13, desc[UR4][R6.64] ;  /* 0x00000004060d7981 */ /* 0x000e64000c1e1900 */
[----:B-1----:R-:W-:-:S06]  /*0120*/  IMAD.WIDE R8, R13, 0x4, R4 ;  /* 0x000000040d087825 */ /* 0x002fcc00078e0204 */
[----:B------:R-:W2:Y:S01]  /*0130*/  LDG.E R8, desc[UR4][R8.64] ;  /* 0x0000000408087981 */ /* 0x000ea2000c1e1900 */
[----:B------:R-:W-:Y:S01]  /*0140*/  BSSY.RECONVERGENT B0, `(.L_x_0) ;  /* 0x000000b000007945 */ /* 0x000fe20003800200 */
[----:B--2---:R-:W-:-:S13]  /*0150*/  ISETP.NE.AND P0, PT, R8, R13, PT ;  /* 0x0000000d0800720c */ /* 0x004fda0003f05270 */
[----:B------:R-:W-:Y:S05]  /*0160*/  @!P0 BRA `(.L_x_1) ;  /* 0x0000000000208947 */ /* 0x000fea0003800000 */
[----:B------:R-:W-:Y:S01]  /*0170*/  BSSY.RECONVERGENT B1, `(.L_x_1) ;  /* 0x0000007000017945 */ /* 0x000fe20003800200 */
.L_x_2:
[----:B------:R-:W-:-:S06]  /*0180*/  IMAD.WIDE R6, R8, 0x4, R4 ;  /* 0x0000000408067825 */ /* 0x000fcc00078e0204 */
[----:B------:R-:W2:Y:S01]  /*0190*/  LDG.E R7, desc[UR4][R6.64] ;  /* 0x0000000406077981 */ /* 0x000ea2000c1e1900 */
[-C--:B------:R-:W-:Y:S02]  /*01a0*/  MOV R13, R8.reuse ;  /* 0x00000008000d7202 */ /* 0x080fe40000000f00 */
[----:B--2---:R-:W-:Y:S02]  /*01b0*/  ISETP.NE.AND P0, PT, R7, R8, PT ;  /* 0x000000080700720c */ /* 0x004fe40003f05270 */
[----:B------:R-:W-:-:S11]  /*01c0*/  MOV R8, R7 ;  /* 0x0000000700087202 */ /* 0x000fd60000000f00 */
[----:B------:R-:W-:Y:S05]  /*01d0*/  @P0 BRA `(.L_x_2) ;  /* 0xfffffffc00e80947 */ /* 0x000fea000383ffff */
[----:B------:R-:W-:Y:S05]  /*01e0*/  BSYNC.RECONVERGENT B1 ;  /* 0x0000000000017941 */ /* 0x000fea0003800200 */
.L_x_1:
[----:B------:R-:W-:Y:S05]  /*01f0*/  BSYNC.RECONVERGENT B0 ;  /* 0x0000000000007941 */ /* 0x000fea0003800200 */
.L_x_0:
[----:B------:R-:W0:Y:S02]  /*0200*/  LDC.64 R6, c[0x0][0x3a0] ;  /* 0x0000e800ff067b82 */ /* 0x000e240000000a00 */
[----:B0-----:R-:W-:-:S06]  /*0210*/  IMAD.WIDE R6, R11, 0x4, R6 ;  /* 0x000000040b067825 */ /* 0x001fcc00078e0206 */
[----:B------:R-:W2:Y:S02]  /*0220*/  LDG.E R7, desc[UR4][R6.64] ;  /* 0x0000000406077981 */ /* 0x000ea4000c1e1900 */
[----:B--2---:R-:W-:-:S06]  /*0230*/  IMAD.WIDE R8, R7, 0x4, R4 ;  /* 0x0000000407087825 */ /* 0x004fcc00078e0204 */
[----:B------:R-:W2:Y:S01]  /*0240*/  LDG.E R8, desc[UR4][R8.64] ;  /* 0x0000000408087981 */ /* 0x000ea2000c1e1900 */
[----:B------:R-:W-:Y:S01]  /*0250*/  BSSY.RECONVERGENT B0, `(.L_x_3) ;  /* 0x000000c000007945 */ /* 0x000fe20003800200 */
[----:B--2---:R-:W-:-:S13]  /*0260*/  ISETP.NE.AND P0, PT, R8, R7, PT ;  /* 0x000000070800720c */ /* 0x004fda0003f05270 */
[----:B------:R-:W-:Y:S05]  /*0270*/  @!P0 BRA `(.L_x_4) ;  /* 0x0000000000248947 */ /* 0x000fea0003800000 */
[----:B------:R-:W-:Y:S01]  /*0280*/  BSSY.RECONVERGENT B1, `(.L_x_5) ;  /* 0x0000007000017945 */ /* 0x000fe20003800200 */
.L_x_6:
[----:B------:R-:W-:-:S06]  /*0290*/  IMAD.WIDE R6, R8, 0x4, R4 ;  /* 0x0000000408067825 */ /* 0x000fcc00078e0204 */
[----:B------:R-:W2:Y:S01]  /*02a0*/  LDG.E R7, desc[UR4][R6.64] ;  /* 0x0000000406077981 */ /* 0x000ea2000c1e1900 */
[-C--:B------:R-:W-:Y:S02]  /*02b0*/  MOV R0, R8.reuse ;  /* 0x0000000800007202 */ /* 0x080fe40000000f00 */
[----:B--2---:R-:W-:Y:S01]  /*02c0*/  ISETP.NE.AND P0, PT, R7, R8, PT ;  /* 0x000000080700720c */ /* 0x004fe20003f05270 */
[----:B------:R-:W-:-:S12]  /*02d0*/  IMAD.MOV.U32 R8, RZ, RZ, R7 ;  /* 0x000000ffff087224 */ /* 0x000fd800078e0007 */
[----:B------:R-:W-:Y:S05]  /*02e0*/  @P0 BRA `(.L_x_6) ;  /* 0xfffffffc00e80947 */ /* 0x000fea000383ffff */
[----:B------:R-:W-:Y:S05]  /*02f0*/  BSYNC.RECONVERGENT B1 ;  /* 0x0000000000017941 */ /* 0x000fea0003800200 */
.L_x_5:
[----:B------:R-:W-:-:S07]  /*0300*/  MOV R7, R0 ;  /* 0x0000000000077202 */ /* 0x000fce0000000f00 */
.L_x_4:
[----:B------:R-:W-:Y:S05]  /*0310*/  BSYNC.RECONVERGENT B0 ;  /* 0x0000000000007941 */ /* 0x000fea0003800200 */
.L_x_3:
[----:B------:R-:W-:-:S13]  /*0320*/  ISETP.NE.AND P0, PT, R13, R7, PT ;  /* 0x000000070d00720c */ /* 0x000fda0003f05270 */
[----:B------:R-:W-:Y:S05]  /*0330*/  @P0 EXIT ;  /* 0x000000000000094d */ /* 0x000fea0003800000 */
[----:B------:R-:W-:-:S05]  /*0340*/  IMAD.MOV.U32 R5, RZ, RZ, 0x2 ;  /* 0x00000002ff057424 */ /* 0x000fca00078e00ff */
[----:B------:R-:W-:Y:S01]  /*0350*/  STG.E desc[UR4][R2.64], R5 ;  /* 0x0000000502007986 */ /* 0x000fe2000c101904 */
[----:B------:R-:W-:Y:S05]  /*0360*/  EXIT ;  /* 0x000000000000794d */ /* 0x000fea0003800000 */
.L_x_7:
[----:B------:R-:W-:-:S00]  /*0370*/  BRA `(.L_x_7) ;  /* 0xfffffffc00fc7947 */ /* 0x000fc0000383ffff */
[----:B------:R-:W-:-:S00]  /*0380*/  NOP ;  /* 0x0000000000007918 */ /* 0x000fc00000000000 */
[----:B------:R-:W-:-:S00]  /*0390*/  NOP ;  /* 0x0000000000007918 */ /* 0x000fc00000000000 */
[----:B------:R-:W-:-:S00]  /*03a0*/  NOP ;  /* 0x0000000000007918 */ /* 0x000fc00000000000 */
[----:B------:R-:W-:-:S00]  /*03b0*/  NOP ;  /* 0x0000000000007918 */ /* 0x000fc00000000000 */
[----:B------:R-:W-:-:S00]  /*03c0*/  NOP ;  /* 0x0000000000007918 */ /* 0x000fc00000000000 */
[----:B------:R-:W-:-:S00]  /*03d0*/  NOP ;  /* 0x0000000000007918 */ /* 0x000fc00000000000 */
[----:B------:R-:W-:-:S00]  /*03e0*/  NOP ;  /* 0x0000000000007918 */ /* 0x000fc00000000000 */
[----:B------:R-:W-:-:S00]  /*03f0*/  NOP ;  /* 0x0000000000007918 */ /* 0x000fc00000000000 */
.L_x_8:


//--------------------- .nv.shared.reserved.0     --------------------------
	.section	.nv.shared.reserved.0,"aw",@nobits
	.weak		__nv_reservedSMEM_offset_0_alias
	.size		__nv_reservedSMEM_offset_0_alias, 0, 64
	.other		__nv_reservedSMEM_offset_0_alias,@"STO_CUDA_RESERVED_SHARED STV_DEFAULT"
__nv_reservedSMEM_offset_0_alias:
	.zero		0
	.zero		64


//--------------------- .nv.constant0._Z12test_kruskalPiS_S_iS_ --------------------------
	.section	.nv.constant0._Z12test_kruskalPiS_S_iS_,"a",@progbits
	.sectionflags	@""
	.align	4
.nv.constant0._Z12test_kruskalPiS_S_iS_:
	.zero		936


//--------------------- SYMBOLS --------------------------

	.type		.nv.reservedSmem.offset0,@object
	.size		.nv.reservedSmem.offset0,0x4
